//
// Generated by NVIDIA NVVM Compiler
//
// Compiler Build ID: CL-36424714
// Cuda compilation tools, release 13.0, V13.0.88
// Based on NVVM 20.0.0
//

.version 9.0
.target sm_100
.address_size 64

	// .globl	_Z6kernelPdS_m

.visible .entry _Z6kernelPdS_m(
	.param .u64 .ptr .align 1 _Z6kernelPdS_m_param_0,
	.param .u64 .ptr .align 1 _Z6kernelPdS_m_param_1,
	.param .u64 _Z6kernelPdS_m_param_2
)
{
	.reg .pred 	%p<8>;
	.reg .b32 	%r<12>;
	.reg .b64 	%rd<22>;
	.reg .b64 	%fd<19>;

	ld.param.u64 	%rd1, [_Z6kernelPdS_m_param_0];
	ld.param.u64 	%rd2, [_Z6kernelPdS_m_param_1];
	ld.param.u64 	%rd4, [_Z6kernelPdS_m_param_2];
	mov.u32 	%r2, %ctaid.x;
	mov.u32 	%r3, %ntid.x;
	mov.u32 	%r4, %tid.x;
	mad.lo.s32 	%r5, %r2, %r3, %r4;
	mov.u32 	%r6, %ctaid.y;
	mov.u32 	%r7, %ntid.y;
	mov.u32 	%r8, %tid.y;
	mad.lo.s32 	%r9, %r6, %r7, %r8;
	cvt.u32.u64 	%r11, %rd4;
	mad.lo.s32 	%r1, %r9, %r11, %r5;
	setp.lt.s32 	%p1, %r5, 1;
	cvt.s64.s32 	%rd5, %r5;
	add.s64 	%rd6, %rd4, -1;
	setp.le.u64 	%p2, %rd6, %rd5;
	or.pred  	%p3, %p1, %p2;
	setp.eq.s32 	%p4, %r9, 0;
	or.pred  	%p5, %p4, %p3;
	cvt.u64.u32 	%rd7, %r9;
	setp.le.u64 	%p6, %rd6, %rd7;
	or.pred  	%p7, %p5, %p6;
	@%p7 bra 	$L__BB0_2;
	cvta.to.global.u64 	%rd8, %rd1;
	cvta.to.global.u64 	%rd9, %rd2;
	cvt.s64.s32 	%rd10, %r1;
	not.b64 	%rd11, %rd4;
	add.s64 	%rd12, %rd10, %rd11;
	shl.b64 	%rd13, %rd12, 3;
	add.s64 	%rd14, %rd8, %rd13;
	ld.global.f64 	%fd1, [%rd14];
	add.s64 	%rd15, %rd14, 8;
	ld.global.f64 	%fd2, [%rd14+8];
	add.f64 	%fd3, %fd1, %fd2;
	ld.global.f64 	%fd4, [%rd14+16];
	add.f64 	%fd5, %fd3, %fd4;
	shl.b64 	%rd16, %rd4, 3;
	add.s64 	%rd17, %rd15, %rd16;
	add.s64 	%rd18, %rd14, %rd16;
	ld.global.f64 	%fd6, [%rd18];
	add.f64 	%fd7, %fd5, %fd6;
	ld.global.f64 	%fd8, [%rd17];
	add.f64 	%fd9, %fd7, %fd8;
	ld.global.f64 	%fd10, [%rd17+8];
	add.f64 	%fd11, %fd9, %fd10;
	add.s64 	%rd19, %rd17, %rd16;
	ld.global.f64 	%fd12, [%rd19+-8];
	add.f64 	%fd13, %fd11, %fd12;
	ld.global.f64 	%fd14, [%rd19];
	add.f64 	%fd15, %fd13, %fd14;
	ld.global.f64 	%fd16, [%rd19+8];
	add.f64 	%fd17, %fd15, %fd16;
	div.rn.f64 	%fd18, %fd17, 0d4022000000000000;
	mul.wide.s32 	%rd20, %r1, 8;
	add.s64 	%rd21, %rd9, %rd20;
	st.global.f64 	[%rd21], %fd18;
$L__BB0_2:
	ret;

}


// ===== COMPILED SASS (sm_100) =====

	.target	sm_100

	.elftype	@"ET_EXEC"


//--------------------- .note.nv.tkinfo           --------------------------
	.section	.note.nv.tkinfo,"",@"SHT_NOTE"
	.sectionflags	@"SHF_NOTE_NV_TKINFO"
	.tkinfo
        /*0018*/ 	.word	0x00000002
        /*0030*/ 	.string	""
        /*0030*/ 	.string	"ptxas"
        /*0030*/ 	.string	"Cuda compilation tools, release 13.0, V13.0.88"
        /*0030*/ 	.string	"Build cuda_13.0.r13.0/compiler.36424714_0"
        /*0030*/ 	.string	"-arch sm_100 -m 64 "



//--------------------- .note.nv.cuinfo           --------------------------
	.section	.note.nv.cuinfo,"",@"SHT_NOTE"
	.sectionflags	@"SHF_NOTE_NV_CUINFO"
        /*0018*/ 	.short	0x0002
        /*001a*/ 	.short	0x0064
        /*001c*/ 	.short	0x0082
	.zero		2


//--------------------- .nv.info                  --------------------------
	.section	.nv.info,"",@"SHT_CUDA_INFO"
	.align	4


	//----- nvinfo : EIATTR_REGCOUNT
	.align		4
        /*0000*/ 	.byte	0x04, 0x2f
        /*0002*/ 	.short	(.L_1 - .L_0)
	.align		4
.L_0:
        /*0004*/ 	.word	index@(_Z6kernelPdS_m)
        /*0008*/ 	.word	0x0000001c


	//----- nvinfo : EIATTR_FRAME_SIZE
	.align		4
.L_1:
        /*000c*/ 	.byte	0x04, 0x11
        /*000e*/ 	.short	(.L_3 - .L_2)
	.align		4
.L_2:
        /*0010*/ 	.word	index@($__internal_0_$__cuda_sm20_div_rn_f64_full)
        /*0014*/ 	.word	0x00000000


	//----- nvinfo : EIATTR_FRAME_SIZE
	.align		4
.L_3:
        /*0018*/ 	.byte	0x04, 0x11
        /*001a*/ 	.short	(.L_5 - .L_4)
	.align		4
.L_4:
        /*001c*/ 	.word	index@(_Z6kernelPdS_m)
        /*0020*/ 	.word	0x00000000


	//----- nvinfo : EIATTR_MIN_STACK_SIZE
	.align		4
.L_5:
        /*0024*/ 	.byte	0x04, 0x12
        /*0026*/ 	.short	(.L_7 - .L_6)
	.align		4
.L_6:
        /*0028*/ 	.word	index@(_Z6kernelPdS_m)
        /*002c*/ 	.word	0x00000000
.L_7:


//--------------------- .nv.compat                --------------------------
	.section	.nv.compat,"",@"SHT_CUDA_COMPAT_INFO"
	.align	4
        /*0000*/ 	.byte	0x02, 0x09, 0x00, 0x00, 0x02, 0x02, 0x01, 0x00, 0x02, 0x05, 0x05, 0x00, 0x03, 0x07, 0x01, 0x01
        /*0010*/ 	.byte	0x02, 0x03, 0x00, 0x00, 0x02, 0x06, 0x01, 0x00, 0x04, 0x0b, 0x08, 0x00, 0x01, 0x00, 0x00, 0x00
        /*0020*/ 	.byte	0x00, 0x00, 0x00, 0x00


//--------------------- .nv.info._Z6kernelPdS_m   --------------------------
	.section	.nv.info._Z6kernelPdS_m,"",@"SHT_CUDA_INFO"
	.sectionflags	@""
	.align	4


	//----- nvinfo : EIATTR_CUDA_API_VERSION
	.align		4
        /*0000*/ 	.byte	0x04, 0x37
        /*0002*/ 	.short	(.L_9 - .L_8)
.L_8:
        /*0004*/ 	.word	0x00000082


	//----- nvinfo : EIATTR_KPARAM_INFO
	.align		4
.L_9:
        /*0008*/ 	.byte	0x04, 0x17
        /*000a*/ 	.short	(.L_11 - .L_10)
.L_10:
        /*000c*/ 	.word	0x00000000
        /*0010*/ 	.short	0x0002
        /*0012*/ 	.short	0x0010
        /*0014*/ 	.byte	0x00, 0xf0, 0x21, 0x00


	//----- nvinfo : EIATTR_KPARAM_INFO
	.align		4
.L_11:
        /*0018*/ 	.byte	0x04, 0x17
        /*001a*/ 	.short	(.L_13 - .L_12)
.L_12:
        /*001c*/ 	.word	0x00000000
        /*0020*/ 	.short	0x0001
        /*0022*/ 	.short	0x0008
        /*0024*/ 	.byte	0x00, 0xf5, 0x21, 0x00


	//----- nvinfo : EIATTR_KPARAM_INFO
	.align		4
.L_13:
        /*0028*/ 	.byte	0x04, 0x17
        /*002a*/ 	.short	(.L_15 - .L_14)
.L_14:
        /*002c*/ 	.word	0x00000000
        /*0030*/ 	.short	0x0000
        /*0032*/ 	.short	0x0000
        /*0034*/ 	.byte	0x00, 0xf5, 0x21, 0x00


	//----- nvinfo : EIATTR_SPARSE_MMA_MASK
	.align		4
.L_15:
        /*0038*/ 	.byte	0x03, 0x50
        /*003a*/ 	.short	0x0000


	//----- nvinfo : EIATTR_MAXREG_COUNT
	.align		4
        /*003c*/ 	.byte	0x03, 0x1b
        /*003e*/ 	.short	0x00ff


	//----- nvinfo : EIATTR_MERCURY_ISA_VERSION
	.align		4
        /*0040*/ 	.byte	0x03, 0x5f
        /*0042*/ 	.short	0x0101


	//----- nvinfo : EIATTR_VRC_CTA_INIT_COUNT
	.align		4
        /*0044*/ 	.byte	0x02, 0x4a
	.zero		1
	.zero		1


	//----- nvinfo : EIATTR_EXIT_INSTR_OFFSETS
	.align		4
        /*0048*/ 	.byte	0x04, 0x1c
        /*004a*/ 	.short	(.L_17 - .L_16)


	//   ....[0]....
.L_16:
        /*004c*/ 	.word	0x00000160


	//   ....[1]....
        /*0050*/ 	.word	0x000004d0


	//----- nvinfo : EIATTR_CRS_STACK_SIZE
	.align		4
.L_17:
        /*0054*/ 	.byte	0x04, 0x1e
        /*0056*/ 	.short	(.L_19 - .L_18)
.L_18:
        /*0058*/ 	.word	0x00000000


	//----- nvinfo : EIATTR_CBANK_PARAM_SIZE
	.align		4
.L_19:
        /*005c*/ 	.byte	0x03, 0x19
        /*005e*/ 	.short	0x0018


	//----- nvinfo : EIATTR_PARAM_CBANK
	.align		4
        /*0060*/ 	.byte	0x04, 0x0a
        /*0062*/ 	.short	(.L_21 - .L_20)
	.align		4
.L_20:
        /*0064*/ 	.word	index@(.nv.constant0._Z6kernelPdS_m)
        /*0068*/ 	.short	0x0380
        /*006a*/ 	.short	0x0018


	//----- nvinfo : EIATTR_SW_WAR
	.align		4
.L_21:
        /*006c*/ 	.byte	0x04, 0x36
        /*006e*/ 	.short	(.L_23 - .L_22)
.L_22:
        /*0070*/ 	.word	0x00000008
.L_23:


//--------------------- .nv.callgraph             --------------------------
	.section	.nv.callgraph,"",@"SHT_CUDA_CALLGRAPH"
	.align	4
	.sectionentsize	8
	.align		4
        /*0000*/ 	.word	0x00000000
	.align		4
        /*0004*/ 	.word	0xffffffff
	.align		4
        /*0008*/ 	.word	0x00000000
	.align		4
        /*000c*/ 	.word	0xfffffffe
	.align		4
        /*0010*/ 	.word	0x00000000
	.align		4
        /*0014*/ 	.word	0xfffffffd
	.align		4
        /*0018*/ 	.word	0x00000000
	.align		4
        /*001c*/ 	.word	0xfffffffc


//--------------------- .text._Z6kernelPdS_m      --------------------------
	.section	.text._Z6kernelPdS_m,"ax",@progbits
	.align	128
        .global         _Z6kernelPdS_m
        .type           _Z6kernelPdS_m,@function
        .size           _Z6kernelPdS_m,(.L_x_7 - _Z6kernelPdS_m)
        .other          _Z6kernelPdS_m,@"STO_CUDA_ENTRY STV_DEFAULT"
_Z6kernelPdS_m:
.text._Z6kernelPdS_m:
[----:B------:R-:W-:Y:S01]  /*0000*/  LDC R1, c[0x0][0x37c] ;  /* 0x0000df00ff017b82 */ /* 0x000fe20000000800 */
[----:B------:R-:W0:Y:S07]  /*0010*/  S2R R3, SR_TID.X ;  /* 0x0000000000037919 */ /* 0x000e2e0000002100 */
[----:B------:R-:W0:Y:S01]  /*0020*/  S2UR UR6, SR_CTAID.X ;  /* 0x00000000000679c3 */ /* 0x000e220000002500 */
[----:B------:R-:W1:Y:S01]  /*0030*/  LDCU.64 UR4, c[0x0][0x390] ;  /* 0x00007200ff0477ac */ /* 0x000e620008000a00 */
[----:B------:R-:W2:Y:S06]  /*0040*/  S2R R5, SR_TID.Y ;  /* 0x0000000000057919 */ /* 0x000eac0000002200 */
[----:B------:R-:W0:Y:S08]  /*0050*/  LDC R0, c[0x0][0x360] ;  /* 0x0000d800ff007b82 */ /* 0x000e300000000800 */
[----:B------:R-:W2:Y:S01]  /*0060*/  S2UR UR7, SR_CTAID.Y ;  /* 0x00000000000779c3 */ /* 0x000ea20000002600 */
[----:B-1----:R-:W-:-:S07]  /*0070*/  UIADD3 UR8, UP0, UPT, UR4, -0x1, URZ ;  /* 0xffffffff04087890 */ /* 0x002fce000ff1e0ff */
[----:B------:R-:W2:Y:S01]  /*0080*/  LDC R2, c[0x0][0x364] ;  /* 0x0000d900ff027b82 */ /* 0x000ea20000000800 */
[----:B0-----:R-:W-:Y:S01]  /*0090*/  IMAD R0, R0, UR6, R3 ;  /* 0x0000000600007c24 */ /* 0x001fe2000f8e0203 */
[----:B------:R-:W-:-:S04]  /*00a0*/  UIADD3.X UR6, UPT, UPT, UR5, -0x1, URZ, UP0, !UPT ;  /* 0xffffffff05067890 */ /* 0x000fc800087fe4ff */
[----:B------:R-:W-:Y:S02]  /*00b0*/  ISETP.LT.U32.AND P1, PT, R0, UR8, PT ;  /* 0x0000000800007c0c */ /* 0x000fe4000bf21070 */
[----:B------:R-:W-:Y:S01]  /*00c0*/  IMAD.U32 R4, RZ, RZ, UR6 ;  /* 0x00000006ff047e24 */ /* 0x000fe2000f8e00ff */
[----:B------:R-:W-:-:S04]  /*00d0*/  SHF.R.S32.HI R3, RZ, 0x1f, R0 ;  /* 0x0000001fff037819 */ /* 0x000fc80000011400 */
[----:B------:R-:W-:Y:S01]  /*00e0*/  ISETP.GT.U32.AND.EX P1, PT, R4, R3, PT, P1 ;  /* 0x000000030400720c */ /* 0x000fe20003f24110 */
[----:B--2---:R-:W-:-:S03]  /*00f0*/  IMAD R3, R2, UR7, R5 ;  /* 0x0000000702037c24 */ /* 0x004fc6000f8e0205 */
[----:B------:R-:W-:Y:S01]  /*0100*/  ISETP.LT.OR P1, PT, R0, 0x1, !P1 ;  /* 0x000000010000780c */ /* 0x000fe20004f21670 */
[----:B------:R-:W-:Y:S02]  /*0110*/  IMAD.U32 R2, RZ, RZ, UR6 ;  /* 0x00000006ff027e24 */ /* 0x000fe4000f8e00ff */
[C---:B------:R-:W-:Y:S01]  /*0120*/  IMAD R0, R3.reuse, UR4, R0 ;  /* 0x0000000403007c24 */ /* 0x040fe2000f8e0200 */
[C---:B------:R-:W-:Y:S02]  /*0130*/  ISETP.GE.U32.AND P0, PT, R3.reuse, UR8, PT ;  /* 0x0000000803007c0c */ /* 0x040fe4000bf06070 */
[----:B------:R-:W-:-:S04]  /*0140*/  ISETP.EQ.OR P1, PT, R3, RZ, P1 ;  /* 0x000000ff0300720c */ /* 0x000fc80000f22670 */
[----:B------:R-:W-:-:S13]  /*0150*/  ISETP.LE.U32.OR.EX P0, PT, R2, RZ, P1, P0 ;  /* 0x000000ff0200720c */ /* 0x000fda0000f03500 */
[----:B------:R-:W-:Y:S05]  /*0160*/  @P0 EXIT ;  /* 0x000000000000094d */ /* 0x000fea0003800000 */
[----:B------:R-:W0:Y:S01]  /*0170*/  LDCU.64 UR10, c[0x0][0x380] ;  /* 0x00007000ff0a77ac */ /* 0x000e220008000a00 */
[----:B------:R-:W-:Y:S01]  /*0180*/  ULOP3.LUT UR8, URZ, UR4, URZ, 0x33, !UPT ;  /* 0x00000004ff087292 */ /* 0x000fe2000f8e33ff */
[----:B------:R-:W1:Y:S01]  /*0190*/  LDCU.64 UR6, c[0x0][0x358] ;  /* 0x00006b00ff0677ac */ /* 0x000e620008000a00 */
[----:B------:R-:W-:-:S04]  /*01a0*/  ULOP3.LUT UR9, URZ, UR5, URZ, 0x33, !UPT ;  /* 0x00000005ff097292 */ /* 0x000fc8000f8e33ff */
[----:B------:R-:W-:Y:S01]  /*01b0*/  IADD3 R2, P0, PT, R0, UR8, RZ ;  /* 0x0000000800027c10 */ /* 0x000fe2000ff1e0ff */
[----:B------:R-:W-:-:S03]  /*01c0*/  USHF.L.U32 UR8, UR4, 0x3, URZ ;  /* 0x0000000304087899 */ /* 0x000fc600080006ff */
[----:B------:R-:W-:Y:S02]  /*01d0*/  LEA.HI.X.SX32 R3, R0, UR9, 0x1, P0 ;  /* 0x0000000900037c11 */ /* 0x000fe400080f0eff */
[----:B0-----:R-:W-:-:S04]  /*01e0*/  LEA R12, P0, R2, UR10, 0x3 ;  /* 0x0000000a020c7c11 */ /* 0x001fc8000f8018ff */
[----:B------:R-:W-:-:S05]  /*01f0*/  LEA.HI.X R13, R2, UR11, R3, 0x3, P0 ;  /* 0x0000000b020d7c11 */ /* 0x000fca00080f1c03 */
[----:B-1----:R-:W2:Y:S04]  /*0200*/  LDG.E.64 R18, desc[UR6][R12.64] ;  /* 0x000000060c127981 */ /* 0x002ea8000c1e1b00 */
[----:B------:R-:W2:Y:S01]  /*0210*/  LDG.E.64 R20, desc[UR6][R12.64+0x8] ;  /* 0x000008060c147981 */ /* 0x000ea2000c1e1b00 */
[----:B------:R-:W-:Y:S01]  /*0220*/  USHF.L.U64.HI UR4, UR4, 0x3, UR5 ;  /* 0x0000000304047899 */ /* 0x000fe20008010205 */
[----:B------:R-:W-:Y:S02]  /*0230*/  IADD3 R22, P0, PT, R12, UR8, RZ ;  /* 0x000000080c167c10 */ /* 0x000fe4000ff1e0ff */
[----:B------:R0:W3:Y:S03]  /*0240*/  LDG.E.64 R14, desc[UR6][R12.64+0x10] ;  /* 0x000010060c0e7981 */ /* 0x0000e6000c1e1b00 */
[----:B------:R-:W-:-:S05]  /*0250*/  IADD3.X R23, PT, PT, R13, UR4, RZ, P0, !PT ;  /* 0x000000040d177c10 */ /* 0x000fca00087fe4ff */
[----:B------:R-:W4:Y:S04]  /*0260*/  LDG.E.64 R16, desc[UR6][R22.64] ;  /* 0x0000000616107981 */ /* 0x000f28000c1e1b00 */
[----:B------:R-:W5:Y:S01]  /*0270*/  LDG.E.64 R10, desc[UR6][R22.64+0x8] ;  /* 0x00000806160a7981 */ /* 0x000f62000c1e1b00 */
[----:B------:R-:W-:-:S03]  /*0280*/  IADD3 R24, P0, PT, R22, UR8, RZ ;  /* 0x0000000816187c10 */ /* 0x000fc6000ff1e0ff */
[----:B------:R-:W5:Y:S01]  /*0290*/  LDG.E.64 R8, desc[UR6][R22.64+0x10] ;  /* 0x0000100616087981 */ /* 0x000f62000c1e1b00 */
[----:B------:R-:W-:-:S05]  /*02a0*/  IADD3.X R25, PT, PT, R23, UR4, RZ, P0, !PT ;  /* 0x0000000417197c10 */ /* 0x000fca00087fe4ff */
[----:B------:R-:W5:Y:S04]  /*02b0*/  LDG.E.64 R6, desc[UR6][R24.64] ;  /* 0x0000000618067981 */ /* 0x000f68000c1e1b00 */
[----:B------:R-:W5:Y:S04]  /*02c0*/  LDG.E.64 R4, desc[UR6][R24.64+0x8] ;  /* 0x0000080618047981 */ /* 0x000f68000c1e1b00 */
[----:B------:R-:W5:Y:S01]  /*02d0*/  LDG.E.64 R2, desc[UR6][R24.64+0x10] ;  /* 0x0000100618027981 */ /* 0x000f62000c1e1b00 */
[----:B0-----:R-:W0:Y:S01]  /*02e0*/  MUFU.RCP64H R13, 9 ;  /* 0x40220000000d7908 */ /* 0x001e220000001800 */
[----:B------:R-:W-:Y:S01]  /*02f0*/  IMAD.MOV.U32 R12, RZ, RZ, 0x1 ;  /* 0x00000001ff0c7424 */ /* 0x000fe200078e00ff */
[----:B------:R-:W-:Y:S01]  /*0300*/  BSSY.RECONVERGENT B0, `(.L_x_0) ;  /* 0x0000019000007945 */ /* 0x000fe20003800200 */
[----:B--2---:R-:W-:-:S08]  /*0310*/  DADD R18, R18, R20 ;  /* 0x0000000012127229 */ /* 0x004fd00000000014 */
[----:B---3--:R-:W-:-:S08]  /*0320*/  DADD R14, R18, R14 ;  /* 0x00000000120e7229 */ /* 0x008fd0000000000e */
[----:B----4-:R-:W-:Y:S01]  /*0330*/  DADD R16, R14, R16 ;  /* 0x000000000e107229 */ /* 0x010fe20000000010 */
[----:B------:R-:W-:Y:S02]  /*0340*/  IMAD.MOV.U32 R14, RZ, RZ, 0x0 ;  /* 0x00000000ff0e7424 */ /* 0x000fe400078e00ff */
[----:B------:R-:W-:-:S05]  /*0350*/  IMAD.MOV.U32 R15, RZ, RZ, 0x40220000 ;  /* 0x40220000ff0f7424 */ /* 0x000fca00078e00ff */
[----:B-----5:R-:W-:Y:S02]  /*0360*/  DADD R10, R16, R10 ;  /* 0x00000000100a7229 */ /* 0x020fe4000000000a */
[----:B0-----:R-:W-:-:S06]  /*0370*/  DFMA R18, R12, -R14, 1 ;  /* 0x3ff000000c12742b */ /* 0x001fcc000000080e */
[----:B------:R-:W-:Y:S02]  /*0380*/  DADD R8, R10, R8 ;  /* 0x000000000a087229 */ /* 0x000fe40000000008 */
[----:B------:R-:W-:-:S06]  /*0390*/  DFMA R18, R18, R18, R18 ;  /* 0x000000121212722b */ /* 0x000fcc0000000012 */
[----:B------:R-:W-:Y:S02]  /*03a0*/  DADD R6, R8, R6 ;  /* 0x0000000008067229 */ /* 0x000fe40000000006 */
[----:B------:R-:W-:-:S06]  /*03b0*/  DFMA R18, R12, R18, R12 ;  /* 0x000000120c12722b */ /* 0x000fcc000000000c */
[----:B------:R-:W-:Y:S02]  /*03c0*/  DADD R4, R6, R4 ;  /* 0x0000000006047229 */ /* 0x000fe40000000004 */
[----:B------:R-:W-:-:S06]  /*03d0*/  DFMA R14, R18, -R14, 1 ;  /* 0x3ff00000120e742b */ /* 0x000fcc000000080e */
[----:B------:R-:W-:Y:S02]  /*03e0*/  DADD R4, R4, R2 ;  /* 0x0000000004047229 */ /* 0x000fe40000000002 */
[----:B------:R-:W-:-:S08]  /*03f0*/  DFMA R14, R18, R14, R18 ;  /* 0x0000000e120e722b */ /* 0x000fd00000000012 */
[----:B------:R-:W-:Y:S01]  /*0400*/  DMUL R2, R4, R14 ;  /* 0x0000000e04027228 */ /* 0x000fe20000000000 */
[----:B------:R-:W-:-:S07]  /*0410*/  FSETP.GEU.AND P1, PT, |R5|, 6.5827683646048100446e-37, PT ;  /* 0x036000000500780b */ /* 0x000fce0003f2e200 */
[----:B------:R-:W-:-:S08]  /*0420*/  DFMA R6, R2, -9, R4 ;  /* 0xc02200000206782b */ /* 0x000fd00000000004 */
[----:B------:R-:W-:-:S10]  /*0430*/  DFMA R2, R14, R6, R2 ;  /* 0x000000060e02722b */ /* 0x000fd40000000002 */
[----:B------:R-:W-:-:S05]  /*0440*/  FFMA R6, RZ, 2.53125, R3 ;  /* 0x40220000ff067823 */ /* 0x000fca0000000003 */
[----:B------:R-:W-:-:S13]  /*0450*/  FSETP.GT.AND P0, PT, |R6|, 1.469367938527859385e-39, PT ;  /* 0x001000000600780b */ /* 0x000fda0003f04200 */
[----:B------:R-:W-:Y:S05]  /*0460*/  @P0 BRA P1, `(.L_x_1) ;  /* 0x0000000000080947 */ /* 0x000fea0000800000 */
[----:B------:R-:W-:-:S07]  /*0470*/  MOV R6, 0x490 ;  /* 0x0000049000067802 */ /* 0x000fce0000000f00 */
[----:B------:R-:W-:Y:S05]  /*0480*/  CALL.REL.NOINC `($__internal_0_$__cuda_sm20_div_rn_f64_full) ;  /* 0x0000000000147944 */ /* 0x000fea0003c00000 */
.L_x_1:
[----:B------:R-:W-:Y:S05]  /*0490*/  BSYNC.RECONVERGENT B0 ;  /* 0x0000000000007941 */ /* 0x000fea0003800200 */
.L_x_0:
[----:B------:R-:W0:Y:S02]  /*04a0*/  LDC.64 R4, c[0x0][0x388] ;  /* 0x0000e200ff047b82 */ /* 0x000e240000000a00 */
[----:B0-----:R-:W-:-:S05]  /*04b0*/  IMAD.WIDE R4, R0, 0x8, R4 ;  /* 0x0000000800047825 */ /* 0x001fca00078e0204 */
[----:B------:R-:W-:Y:S01]  /*04c0*/  STG.E.64 desc[UR6][R4.64], R2 ;  /* 0x0000000204007986 */ /* 0x000fe2000c101b06 */
[----:B------:R-:W-:Y:S05]  /*04d0*/  EXIT ;  /* 0x000000000000794d */ /* 0x000fea0003800000 */
        .weak           $__internal_0_$__cuda_sm20_div_rn_f64_full
        .type           $__internal_0_$__cuda_sm20_div_rn_f64_full,@function
        .size           $__internal_0_$__cuda_sm20_div_rn_f64_full,(.L_x_7 - $__internal_0_$__cuda_sm20_div_rn_f64_full)
$__internal_0_$__cuda_sm20_div_rn_f64_full:
[----:B------:R-:W-:Y:S01]  /*04e0*/  IMAD.MOV.U32 R3, RZ, RZ, 0x3ff20000 ;  /* 0x3ff20000ff037424 */ /* 0x000fe200078e00ff */
[C---:B------:R-:W-:Y:S01]  /*04f0*/  FSETP.GEU.AND P1, PT, |R5|.reuse, 1.469367938527859385e-39, PT ;  /* 0x001000000500780b */ /* 0x040fe20003f2e200 */
[----:B------:R-:W-:Y:S01]  /*0500*/  IMAD.MOV.U32 R2, RZ, RZ, 0x0 ;  /* 0x00000000ff027424 */ /* 0x000fe200078e00ff */
[----:B------:R-:W-:Y:S01]  /*0510*/  LOP3.LUT R7, R5, 0x7ff00000, RZ, 0xc0, !PT ;  /* 0x7ff0000005077812 */ /* 0x000fe200078ec0ff */
[----:B------:R-:W0:Y:S01]  /*0520*/  MUFU.RCP64H R9, R3 ;  /* 0x0000000300097308 */ /* 0x000e220000001800 */
[----:B------:R-:W-:Y:S01]  /*0530*/  IMAD.MOV.U32 R8, RZ, RZ, 0x1 ;  /* 0x00000001ff087424 */ /* 0x000fe200078e00ff */
[----:B------:R-:W-:Y:S01]  /*0540*/  BSSY.RECONVERGENT B1, `(.L_x_2) ;  /* 0x0000045000017945 */ /* 0x000fe20003800200 */
[----:B------:R-:W-:Y:S01]  /*0550*/  IMAD.MOV.U32 R13, RZ, RZ, 0x1ca00000 ;  /* 0x1ca00000ff0d7424 */ /* 0x000fe200078e00ff */
[----:B------:R-:W-:Y:S01]  /*0560*/  ISETP.GE.U32.AND P0, PT, R7, 0x40200000, PT ;  /* 0x402000000700780c */ /* 0x000fe20003f06070 */
[----:B------:R-:W-:Y:S02]  /*0570*/  IMAD.MOV.U32 R18, RZ, RZ, R7 ;  /* 0x000000ffff127224 */ /* 0x000fe400078e0007 */
[----:B------:R-:W-:Y:S01]  /*0580*/  IMAD.MOV.U32 R19, RZ, RZ, 0x40200000 ;  /* 0x40200000ff137424 */ /* 0x000fe200078e00ff */
[----:B------:R-:W-:-:S03]  /*0590*/  SEL R13, R13, 0x63400000, !P0 ;  /* 0x634000000d0d7807 */ /* 0x000fc60004000000 */
[----:B------:R-:W-:Y:S01]  /*05a0*/  VIADD R20, R19, 0xffffffff ;  /* 0xffffffff13147836 */ /* 0x000fe20000000000 */
[----:B0-----:R-:W-:-:S08]  /*05b0*/  DFMA R10, R8, -R2, 1 ;  /* 0x3ff00000080a742b */ /* 0x001fd00000000802 */
[----:B------:R-:W-:-:S08]  /*05c0*/  DFMA R10, R10, R10, R10 ;  /* 0x0000000a0a0a722b */ /* 0x000fd0000000000a */
[----:B------:R-:W-:Y:S01]  /*05d0*/  DFMA R14, R8, R10, R8 ;  /* 0x0000000a080e722b */ /* 0x000fe20000000008 */
[C-C-:B------:R-:W-:Y:S01]  /*05e0*/  @!P1 LOP3.LUT R10, R13.reuse, 0x80000000, R5.reuse, 0xf8, !PT ;  /* 0x800000000d0a9812 */ /* 0x140fe200078ef805 */
[----:B------:R-:W-:Y:S01]  /*05f0*/  IMAD.MOV.U32 R8, RZ, RZ, R4 ;  /* 0x000000ffff087224 */ /* 0x000fe200078e0004 */
[----:B------:R-:W-:Y:S02]  /*0600*/  LOP3.LUT R9, R13, 0x800fffff, R5, 0xf8, !PT ;  /* 0x800fffff0d097812 */ /* 0x000fe400078ef805 */
[----:B------:R-:W-:Y:S01]  /*0610*/  @!P1 LOP3.LUT R11, R10, 0x100000, RZ, 0xfc, !PT ;  /* 0x001000000a0b9812 */ /* 0x000fe200078efcff */
[----:B------:R-:W-:Y:S02]  /*0620*/  @!P1 IMAD.MOV.U32 R10, RZ, RZ, RZ ;  /* 0x000000ffff0a9224 */ /* 0x000fe400078e00ff */
[----:B------:R-:W-:-:S04]  /*0630*/  DFMA R16, R14, -R2, 1 ;  /* 0x3ff000000e10742b */ /* 0x000fc80000000802 */
[----:B------:R-:W-:-:S04]  /*0640*/  @!P1 DFMA R8, R8, 2, -R10 ;  /* 0x400000000808982b */ /* 0x000fc8000000080a */
[----:B------:R-:W-:-:S06]  /*0650*/  DFMA R16, R14, R16, R14 ;  /* 0x000000100e10722b */ /* 0x000fcc000000000e */
[----:B------:R-:W-:Y:S02]  /*0660*/  @!P1 LOP3.LUT R18, R9, 0x7ff00000, RZ, 0xc0, !PT ;  /* 0x7ff0000009129812 */ /* 0x000fe400078ec0ff */
[----:B------:R-:W-:-:S03]  /*0670*/  DMUL R10, R16, R8 ;  /* 0x00000008100a7228 */ /* 0x000fc60000000000 */
[----:B------:R-:W-:-:S05]  /*0680*/  VIADD R12, R18, 0xffffffff ;  /* 0xffffffff120c7836 */ /* 0x000fca0000000000 */
[----:B------:R-:W-:Y:S01]  /*0690*/  DFMA R14, R10, -R2, R8 ;  /* 0x800000020a0e722b */ /* 0x000fe20000000008 */
[----:B------:R-:W-:-:S04]  /*06a0*/  ISETP.GT.U32.AND P0, PT, R12, 0x7feffffe, PT ;  /* 0x7feffffe0c00780c */ /* 0x000fc80003f04070 */
[----:B------:R-:W-:-:S03]  /*06b0*/  ISETP.GT.U32.OR P0, PT, R20, 0x7feffffe, P0 ;  /* 0x7feffffe1400780c */ /* 0x000fc60000704470 */
[----:B------:R-:W-:-:S10]  /*06c0*/  DFMA R10, R16, R14, R10 ;  /* 0x0000000e100a722b */ /* 0x000fd4000000000a */
[----:B------:R-:W-:Y:S05]  /*06d0*/  @P0 BRA `(.L_x_3) ;  /* 0x0000000000680947 */ /* 0x000fea0003800000 */
[----:B------:R-:W-:-:S05]  /*06e0*/  IMAD.MOV.U32 R4, RZ, RZ, 0x40200000 ;  /* 0x40200000ff047424 */ /* 0x000fca00078e00ff */
[----:B------:R-:W-:-:S04]  /*06f0*/  VIADDMNMX R7, R7, -R4, 0xb9600000, !PT ;  /* 0xb960000007077446 */ /* 0x000fc80007800904 */
[----:B------:R-:W-:-:S05]  /*0700*/  VIMNMX R4, PT, PT, R7, 0x46a00000, PT ;  /* 0x46a0000007047848 */ /* 0x000fca0003fe0100 */
[----:B------:R-:W-:Y:S02]  /*0710*/  IMAD.IADD R7, R4, 0x1, -R13 ;  /* 0x0000000104077824 */ /* 0x000fe400078e0a0d */
[----:B------:R-:W-:Y:S02]  /*0720*/  IMAD.MOV.U32 R4, RZ, RZ, RZ ;  /* 0x000000ffff047224 */ /* 0x000fe400078e00ff */
[----:B------:R-:W-:-:S06]  /*0730*/  VIADD R5, R7, 0x7fe00000 ;  /* 0x7fe0000007057836 */ /* 0x000fcc0000000000 */
[----:B------:R-:W-:-:S10]  /*0740*/  DMUL R12, R10, R4 ;  /* 0x000000040a0c7228 */ /* 0x000fd40000000000 */
[----:B------:R-:W-:-:S13]  /*0750*/  FSETP.GTU.AND P0, PT, |R13|, 1.469367938527859385e-39, PT ;  /* 0x001000000d00780b */ /* 0x000fda0003f0c200 */
[----:B------:R-:W-:Y:S05]  /*0760*/  @P0 BRA `(.L_x_4) ;  /* 0x0000000000880947 */ /* 0x000fea0003800000 */
[----:B------:R-:W-:Y:S01]  /*0770*/  DFMA R2, R10, -R2, R8 ;  /* 0x800000020a02722b */ /* 0x000fe20000000008 */
[----:B------:R-:W-:-:S09]  /*0780*/  IMAD.MOV.U32 R4, RZ, RZ, RZ ;  /* 0x000000ffff047224 */ /* 0x000fd200078e00ff */
[C---:B------:R-:W-:Y:S02]  /*0790*/  FSETP.NEU.AND P0, PT, R3.reuse, RZ, PT ;  /* 0x000000ff0300720b */ /* 0x040fe40003f0d000 */
[----:B------:R-:W-:-:S04]  /*07a0*/  LOP3.LUT R2, R3, 0x40220000, RZ, 0x3c, !PT ;  /* 0x4022000003027812 */ /* 0x000fc800078e3cff */
[----:B------:R-:W-:-:S04]  /*07b0*/  LOP3.LUT R9, R2, 0x80000000, RZ, 0xc0, !PT ;  /* 0x8000000002097812 */ /* 0x000fc800078ec0ff */
[----:B------:R-:W-:-:S03]  /*07c0*/  LOP3.LUT R5, R9, R5, RZ, 0xfc, !PT ;  /* 0x0000000509057212 */ /* 0x000fc600078efcff */
[----:B------:R-:W-:Y:S05]  /*07d0*/  @!P0 BRA `(.L_x_4) ;  /* 0x00000000006c8947 */ /* 0x000fea0003800000 */
[----:B------:R-:W-:Y:S01]  /*07e0*/  IMAD.MOV R3, RZ, RZ, -R7 ;  /* 0x000000ffff037224 */ /* 0x000fe200078e0a07 */
[----:B------:R-:W-:Y:S01]  /*07f0*/  DMUL.RP R4, R10, R4 ;  /* 0x000000040a047228 */ /* 0x000fe20000008000 */
[----:B------:R-:W-:Y:S01]  /*0800*/  IMAD.MOV.U32 R2, RZ, RZ, RZ ;  /* 0x000000ffff027224 */ /* 0x000fe200078e00ff */
[----:B------:R-:W-:-:S05]  /*0810*/  IADD3 R7, PT, PT, -R7, -0x43300000, RZ ;  /* 0xbcd0000007077810 */ /* 0x000fca0007ffe1ff */
[----:B------:R-:W-:-:S03]  /*0820*/  DFMA R2, R12, -R2, R10 ;  /* 0x800000020c02722b */ /* 0x000fc6000000000a */
[----:B------:R-:W-:-:S07]  /*0830*/  LOP3.LUT R9, R5, R9, RZ, 0x3c, !PT ;  /* 0x0000000905097212 */ /* 0x000fce00078e3cff */
[----:B------:R-:W-:-:S04]  /*0840*/  FSETP.NEU.AND P0, PT, |R3|, R7, PT ;  /* 0x000000070300720b */ /* 0x000fc80003f0d200 */
[----:B------:R-:W-:Y:S02]  /*0850*/  FSEL R12, R4, R12, !P0 ;  /* 0x0000000c040c7208 */ /* 0x000fe40004000000 */
[----:B------:R-:W-:Y:S01]  /*0860*/  FSEL R13, R9, R13, !P0 ;  /* 0x0000000d090d7208 */ /* 0x000fe20004000000 */
[----:B------:R-:W-:Y:S06]  /*0870*/  BRA `(.L_x_4) ;  /* 0x0000000000447947 */ /* 0x000fec0003800000 */
.L_x_3:
[----:B------:R-:W-:-:S14]  /*0880*/  DSETP.NAN.AND P0, PT, R4, R4, PT ;  /* 0x000000040400722a */ /* 0x000fdc0003f08000 */
[----:B------:R-:W-:Y:S05]  /*0890*/  @P0 BRA `(.L_x_5) ;  /* 0x0000000000340947 */ /* 0x000fea0003800000 */
[----:B------:R-:W-:Y:S01]  /*08a0*/  ISETP.NE.AND P0, PT, R18, R19, PT ;  /* 0x000000131200720c */ /* 0x000fe20003f05270 */
[----:B------:R-:W-:Y:S02]  /*08b0*/  IMAD.MOV.U32 R12, RZ, RZ, 0x0 ;  /* 0x00000000ff0c7424 */ /* 0x000fe400078e00ff */
[----:B------:R-:W-:-:S10]  /*08c0*/  IMAD.MOV.U32 R13, RZ, RZ, -0x80000 ;  /* 0xfff80000ff0d7424 */ /* 0x000fd400078e00ff */
[----:B------:R-:W-:Y:S05]  /*08d0*/  @!P0 BRA `(.L_x_4) ;  /* 0x00000000002c8947 */ /* 0x000fea0003800000 */
[----:B------:R-:W-:Y:S02]  /*08e0*/  ISETP.NE.AND P0, PT, R18, 0x7ff00000, PT ;  /* 0x7ff000001200780c */ /* 0x000fe40003f05270 */
[----:B------:R-:W-:Y:S02]  /*08f0*/  LOP3.LUT R4, R5, 0x40220000, RZ, 0x3c, !PT ;  /* 0x4022000005047812 */ /* 0x000fe400078e3cff */
[----:B------:R-:W-:Y:S02]  /*0900*/  ISETP.EQ.OR P0, PT, R19, RZ, !P0 ;  /* 0x000000ff1300720c */ /* 0x000fe40004702670 */
[----:B------:R-:W-:-:S11]  /*0910*/  LOP3.LUT R13, R4, 0x80000000, RZ, 0xc0, !PT ;  /* 0x80000000040d7812 */ /* 0x000fd600078ec0ff */
[----:B------:R-:W-:Y:S01]  /*0920*/  @P0 LOP3.LUT R2, R13, 0x7ff00000, RZ, 0xfc, !PT ;  /* 0x7ff000000d020812 */ /* 0x000fe200078efcff */
[----:B------:R-:W-:Y:S02]  /*0930*/  @!P0 IMAD.MOV.U32 R12, RZ, RZ, RZ ;  /* 0x000000ffff0c8224 */ /* 0x000fe400078e00ff */
[----:B------:R-:W-:Y:S02]  /*0940*/  @P0 IMAD.MOV.U32 R12, RZ, RZ, RZ ;  /* 0x000000ffff0c0224 */ /* 0x000fe400078e00ff */
[----:B------:R-:W-:Y:S01]  /*0950*/  @P0 IMAD.MOV.U32 R13, RZ, RZ, R2 ;  /* 0x000000ffff0d0224 */ /* 0x000fe200078e0002 */
[----:B------:R-:W-:Y:S06]  /*0960*/  BRA `(.L_x_4) ;  /* 0x0000000000087947 */ /* 0x000fec0003800000 */
.L_x_5:
[----:B------:R-:W-:Y:S01]  /*0970*/  LOP3.LUT R13, R5, 0x80000, RZ, 0xfc, !PT ;  /* 0x00080000050d7812 */ /* 0x000fe200078efcff */
[----:B------:R-:W-:-:S07]  /*0980*/  IMAD.MOV.U32 R12, RZ, RZ, R4 ;  /* 0x000000ffff0c7224 */ /* 0x000fce00078e0004 */
.L_x_4:
[----:B------:R-:W-:Y:S05]  /*0990*/  BSYNC.RECONVERGENT B1 ;  /* 0x0000000000017941 */ /* 0x000fea0003800200 */
.L_x_2:
[----:B------:R-:W-:Y:S02]  /*09a0*/  IMAD.MOV.U32 R7, RZ, RZ, 0x0 ;  /* 0x00000000ff077424 */ /* 0x000fe400078e00ff */
[----:B------:R-:W-:Y:S02]  /*09b0*/  IMAD.MOV.U32 R2, RZ, RZ, R12 ;  /* 0x000000ffff027224 */ /* 0x000fe400078e000c */
[----:B------:R-:W-:Y:S01]  /*09c0*/  IMAD.MOV.U32 R3, RZ, RZ, R13 ;  /* 0x000000ffff037224 */ /* 0x000fe200078e000d */
[----:B------:R-:W-:Y:S06]  /*09d0*/  RET.REL.NODEC R6 `(_Z6kernelPdS_m) ;  /* 0xfffffff406887950 */ /* 0x000fec0003c3ffff */
.L_x_6:
[----:B------:R-:W-:-:S00]  /*09e0*/  BRA `(.L_x_6) ;  /* 0xfffffffc00fc7947 */ /* 0x000fc0000383ffff */
[----:B------:R-:W-:-:S00]  /*09f0*/  NOP ;  /* 0x0000000000007918 */ /* 0x000fc00000000000 */
        /* <DEDUP_REMOVED lines=8> */
.L_x_7:


//--------------------- .nv.shared.reserved.0     --------------------------
	.section	.nv.shared.reserved.0,"aw",@nobits
	.weak		__nv_reservedSMEM_offset_0_alias
	.size		__nv_reservedSMEM_offset_0_alias, 0, 64
	.other		__nv_reservedSMEM_offset_0_alias,@"STO_CUDA_RESERVED_SHARED STV_DEFAULT"
__nv_reservedSMEM_offset_0_alias:
	.zero		0
	.zero		64


//--------------------- .nv.constant0._Z6kernelPdS_m --------------------------
	.section	.nv.constant0._Z6kernelPdS_m,"a",@progbits
	.sectionflags	@""
	.align	4
.nv.constant0._Z6kernelPdS_m:
	.zero		920


//--------------------- SYMBOLS --------------------------

	.type		.nv.reservedSmem.offset0,@object
	.size		.nv.reservedSmem.offset0,0x4
